//
// Generated by NVIDIA NVVM Compiler
//
// Compiler Build ID: CL-36424714
// Cuda compilation tools, release 13.0, V13.0.88
// Based on NVVM 20.0.0
//

.version 9.0
.target sm_100
.address_size 64

	// .globl	_Z6KernelPKiS0_S0_S0_PfS1_S1_fi
// _ZZ6KernelPKiS0_S0_S0_PfS1_S1_fiE3zsh has been demoted

.visible .entry _Z6KernelPKiS0_S0_S0_PfS1_S1_fi(
	.param .u64 .ptr .align 1 _Z6KernelPKiS0_S0_S0_PfS1_S1_fi_param_0,
	.param .u64 .ptr .align 1 _Z6KernelPKiS0_S0_S0_PfS1_S1_fi_param_1,
	.param .u64 .ptr .align 1 _Z6KernelPKiS0_S0_S0_PfS1_S1_fi_param_2,
	.param .u64 .ptr .align 1 _Z6KernelPKiS0_S0_S0_PfS1_S1_fi_param_3,
	.param .u64 .ptr .align 1 _Z6KernelPKiS0_S0_S0_PfS1_S1_fi_param_4,
	.param .u64 .ptr .align 1 _Z6KernelPKiS0_S0_S0_PfS1_S1_fi_param_5,
	.param .u64 .ptr .align 1 _Z6KernelPKiS0_S0_S0_PfS1_S1_fi_param_6,
	.param .f32 _Z6KernelPKiS0_S0_S0_PfS1_S1_fi_param_7,
	.param .u32 _Z6KernelPKiS0_S0_S0_PfS1_S1_fi_param_8
)
{
	.reg .pred 	%p<10>;
	.reg .b32 	%r<59>;
	.reg .b32 	%f<44>;
	.reg .b64 	%rd<46>;
	.reg .b64 	%fd<37>;
	// demoted variable
	.shared .align 4 .b8 _ZZ6KernelPKiS0_S0_S0_PfS1_S1_fiE3zsh[2048];
	ld.param.u64 	%rd13, [_Z6KernelPKiS0_S0_S0_PfS1_S1_fi_param_0];
	ld.param.u64 	%rd14, [_Z6KernelPKiS0_S0_S0_PfS1_S1_fi_param_1];
	ld.param.u64 	%rd15, [_Z6KernelPKiS0_S0_S0_PfS1_S1_fi_param_2];
	ld.param.u64 	%rd16, [_Z6KernelPKiS0_S0_S0_PfS1_S1_fi_param_3];
	ld.param.u64 	%rd17, [_Z6KernelPKiS0_S0_S0_PfS1_S1_fi_param_4];
	ld.param.u64 	%rd18, [_Z6KernelPKiS0_S0_S0_PfS1_S1_fi_param_5];
	ld.param.u64 	%rd19, [_Z6KernelPKiS0_S0_S0_PfS1_S1_fi_param_6];
	ld.param.f32 	%f9, [_Z6KernelPKiS0_S0_S0_PfS1_S1_fi_param_7];
	ld.param.u32 	%r26, [_Z6KernelPKiS0_S0_S0_PfS1_S1_fi_param_8];
	cvta.to.global.u64 	%rd1, %rd19;
	cvta.to.global.u64 	%rd2, %rd18;
	cvta.to.global.u64 	%rd3, %rd17;
	mov.u32 	%r1, %tid.x;
	mov.u32 	%r27, %ctaid.x;
	setp.ne.s32 	%p1, %r27, 0;
	@%p1 bra 	$L__BB0_10;
	cvta.to.global.u64 	%rd34, %rd13;
	mul.wide.u32 	%rd35, %r1, 4;
	add.s64 	%rd4, %rd3, %rd35;
	ld.global.f32 	%f25, [%rd4];
	shl.b32 	%r39, %r1, 2;
	mov.u32 	%r40, _ZZ6KernelPKiS0_S0_S0_PfS1_S1_fiE3zsh;
	add.s32 	%r2, %r40, %r39;
	st.shared.f32 	[%r2], %f25;
	bar.sync 	0;
	shl.b32 	%r3, %r1, 9;
	mul.wide.u32 	%rd36, %r3, 4;
	add.s64 	%rd5, %rd34, %rd36;
	ld.global.u32 	%r51, [%rd5];
	setp.eq.s32 	%p6, %r51, -1;
	mov.f64 	%fd33, 0d0000000000000000;
	@%p6 bra 	$L__BB0_5;
	mov.b32 	%r52, 0;
	mov.f32 	%f40, 0f00000000;
$L__BB0_3:
	shl.b32 	%r42, %r51, 2;
	add.s32 	%r44, %r40, %r42;
	ld.shared.f32 	%f27, [%r44];
	add.f32 	%f40, %f40, %f27;
	add.s32 	%r7, %r52, 1;
	mul.wide.u32 	%rd37, %r52, 4;
	add.s64 	%rd38, %rd5, %rd37;
	ld.global.u32 	%r51, [%rd38+4];
	setp.ne.s32 	%p7, %r51, -1;
	mov.u32 	%r52, %r7;
	@%p7 bra 	$L__BB0_3;
	cvt.f64.f32 	%fd22, %f40;
	add.f64 	%fd23, %fd22, %fd22;
	mul.f64 	%fd33, %fd23, 0d3F50000000000000;
$L__BB0_5:
	add.s64 	%rd6, %rd2, %rd35;
	ld.global.f32 	%f28, [%rd6];
	mul.f32 	%f29, %f9, %f28;
	cvt.f64.f32 	%fd25, %f29;
	mov.f32 	%f30, 0f3F800000;
	sub.f32 	%f31, %f30, %f9;
	cvt.f64.f32 	%fd26, %f31;
	add.f64 	%fd27, %fd26, %fd25;
	sub.f64 	%fd28, %fd27, %fd33;
	cvt.rn.f32.f64 	%f32, %fd28;
	st.global.f32 	[%rd6], %f32;
	bar.sync 	0;
	ld.global.f32 	%f33, [%rd4+2048];
	st.shared.f32 	[%r2], %f33;
	bar.sync 	0;
	cvta.to.global.u64 	%rd40, %rd14;
	add.s64 	%rd7, %rd40, %rd36;
	ld.global.u32 	%r53, [%rd7];
	setp.eq.s32 	%p8, %r53, -1;
	mov.f64 	%fd34, 0d0000000000000000;
	@%p8 bra 	$L__BB0_9;
	mov.b32 	%r54, 0;
	mov.f32 	%f41, 0f00000000;
$L__BB0_7:
	shl.b32 	%r46, %r53, 2;
	add.s32 	%r48, %r40, %r46;
	ld.shared.f32 	%f35, [%r48];
	add.f32 	%f41, %f41, %f35;
	add.s32 	%r12, %r54, 1;
	mul.wide.u32 	%rd42, %r54, 4;
	add.s64 	%rd43, %rd7, %rd42;
	ld.global.u32 	%r53, [%rd43+4];
	setp.ne.s32 	%p9, %r53, -1;
	mov.u32 	%r54, %r12;
	@%p9 bra 	$L__BB0_7;
	cvt.f64.f32 	%fd29, %f41;
	add.f64 	%fd30, %fd29, %fd29;
	mul.f64 	%fd34, %fd30, 0d3F50000000000000;
$L__BB0_9:
	ld.global.f32 	%f36, [%rd6];
	cvt.f64.f32 	%fd31, %f36;
	sub.f64 	%fd32, %fd31, %fd34;
	cvt.rn.f32.f64 	%f37, %fd32;
	st.global.f32 	[%rd6], %f37;
	bar.sync 	0;
	ld.global.f32 	%f38, [%rd6];
	max.f32 	%f39, %f38, 0f00000000;
	st.global.f32 	[%rd4], %f39;
	shl.b32 	%r49, %r26, 10;
	or.b32  	%r50, %r49, %r1;
	mul.wide.s32 	%rd44, %r50, 4;
	add.s64 	%rd45, %rd1, %rd44;
	st.global.f32 	[%rd45], %f39;
	bra.uni 	$L__BB0_19;
$L__BB0_10:
	cvta.to.global.u64 	%rd20, %rd15;
	cvt.u64.u32 	%rd8, %r1;
	mul.wide.u32 	%rd21, %r1, 4;
	add.s64 	%rd9, %rd3, %rd21;
	ld.global.f32 	%f10, [%rd9];
	shl.b32 	%r28, %r1, 2;
	mov.u32 	%r29, _ZZ6KernelPKiS0_S0_S0_PfS1_S1_fiE3zsh;
	add.s32 	%r14, %r29, %r28;
	st.shared.f32 	[%r14], %f10;
	bar.sync 	0;
	shl.b32 	%r15, %r1, 9;
	mul.wide.u32 	%rd22, %r15, 4;
	add.s64 	%rd10, %rd20, %rd22;
	ld.global.u32 	%r55, [%rd10];
	setp.eq.s32 	%p2, %r55, -1;
	mov.f64 	%fd35, 0d0000000000000000;
	@%p2 bra 	$L__BB0_14;
	mov.b32 	%r56, 0;
	mov.f32 	%f42, 0f00000000;
$L__BB0_12:
	shl.b32 	%r31, %r55, 2;
	add.s32 	%r33, %r29, %r31;
	ld.shared.f32 	%f12, [%r33];
	add.f32 	%f42, %f42, %f12;
	add.s32 	%r19, %r56, 1;
	mul.wide.u32 	%rd23, %r56, 4;
	add.s64 	%rd24, %rd10, %rd23;
	ld.global.u32 	%r55, [%rd24+4];
	setp.ne.s32 	%p3, %r55, -1;
	mov.u32 	%r56, %r19;
	@%p3 bra 	$L__BB0_12;
	cvt.f64.f32 	%fd10, %f42;
	add.f64 	%fd11, %fd10, %fd10;
	mul.f64 	%fd35, %fd11, 0d3F50000000000000;
$L__BB0_14:
	shl.b64 	%rd25, %rd8, 2;
	add.s64 	%rd11, %rd2, %rd25;
	ld.global.f32 	%f13, [%rd11+2048];
	mul.f32 	%f14, %f9, %f13;
	cvt.f64.f32 	%fd13, %f14;
	mov.f32 	%f15, 0f3F800000;
	sub.f32 	%f16, %f15, %f9;
	cvt.f64.f32 	%fd14, %f16;
	add.f64 	%fd15, %fd14, %fd13;
	sub.f64 	%fd16, %fd15, %fd35;
	cvt.rn.f32.f64 	%f17, %fd16;
	st.global.f32 	[%rd11+2048], %f17;
	bar.sync 	0;
	ld.global.f32 	%f18, [%rd9+2048];
	st.shared.f32 	[%r14], %f18;
	bar.sync 	0;
	cvta.to.global.u64 	%rd26, %rd16;
	add.s64 	%rd12, %rd26, %rd22;
	ld.global.u32 	%r57, [%rd12];
	setp.eq.s32 	%p4, %r57, -1;
	mov.f64 	%fd36, 0d0000000000000000;
	@%p4 bra 	$L__BB0_18;
	mov.b32 	%r58, 0;
	mov.f32 	%f43, 0f00000000;
$L__BB0_16:
	shl.b32 	%r35, %r57, 2;
	add.s32 	%r37, %r29, %r35;
	ld.shared.f32 	%f20, [%r37];
	add.f32 	%f43, %f43, %f20;
	add.s32 	%r24, %r58, 1;
	mul.wide.u32 	%rd28, %r58, 4;
	add.s64 	%rd29, %rd12, %rd28;
	ld.global.u32 	%r57, [%rd29+4];
	setp.ne.s32 	%p5, %r57, -1;
	mov.u32 	%r58, %r24;
	@%p5 bra 	$L__BB0_16;
	cvt.f64.f32 	%fd17, %f43;
	add.f64 	%fd18, %fd17, %fd17;
	mul.f64 	%fd36, %fd18, 0d3F50000000000000;
$L__BB0_18:
	ld.global.f32 	%f21, [%rd11+2048];
	cvt.f64.f32 	%fd19, %f21;
	sub.f64 	%fd20, %fd19, %fd36;
	cvt.rn.f32.f64 	%f22, %fd20;
	st.global.f32 	[%rd11+2048], %f22;
	bar.sync 	0;
	ld.global.f32 	%f23, [%rd11+2048];
	max.f32 	%f24, %f23, 0f00000000;
	st.global.f32 	[%rd9+2048], %f24;
	shl.b32 	%r38, %r26, 10;
	cvt.s64.s32 	%rd30, %r38;
	or.b64  	%rd31, %rd30, %rd8;
	shl.b64 	%rd32, %rd31, 2;
	add.s64 	%rd33, %rd1, %rd32;
	st.global.f32 	[%rd33+2048], %f24;
$L__BB0_19:
	ret;

}


// ===== COMPILED SASS (sm_100) =====

	.target	sm_100

	.elftype	@"ET_EXEC"


//--------------------- .note.nv.tkinfo           --------------------------
	.section	.note.nv.tkinfo,"",@"SHT_NOTE"
	.sectionflags	@"SHF_NOTE_NV_TKINFO"
	.tkinfo
        /*0018*/ 	.word	0x00000002
        /*0030*/ 	.string	""
        /*0030*/ 	.string	"ptxas"
        /*0030*/ 	.string	"Cuda compilation tools, release 13.0, V13.0.88"
        /*0030*/ 	.string	"Build cuda_13.0.r13.0/compiler.36424714_0"
        /*0030*/ 	.string	"-arch sm_100 -m 64 "



//--------------------- .note.nv.cuinfo           --------------------------
	.section	.note.nv.cuinfo,"",@"SHT_NOTE"
	.sectionflags	@"SHF_NOTE_NV_CUINFO"
        /*0018*/ 	.short	0x0002
        /*001a*/ 	.short	0x0064
        /*001c*/ 	.short	0x0082
	.zero		2


//--------------------- .nv.info                  --------------------------
	.section	.nv.info,"",@"SHT_CUDA_INFO"
	.align	4


	//----- nvinfo : EIATTR_REGCOUNT
	.align		4
        /*0000*/ 	.byte	0x04, 0x2f
        /*0002*/ 	.short	(.L_1 - .L_0)
	.align		4
.L_0:
        /*0004*/ 	.word	index@(_Z6KernelPKiS0_S0_S0_PfS1_S1_fi)
        /*0008*/ 	.word	0x00000012


	//----- nvinfo : EIATTR_FRAME_SIZE
	.align		4
.L_1:
        /*000c*/ 	.byte	0x04, 0x11
        /*000e*/ 	.short	(.L_3 - .L_2)
	.align		4
.L_2:
        /*0010*/ 	.word	index@(_Z6KernelPKiS0_S0_S0_PfS1_S1_fi)
        /*0014*/ 	.word	0x00000000


	//----- nvinfo : EIATTR_MIN_STACK_SIZE
	.align		4
.L_3:
        /*0018*/ 	.byte	0x04, 0x12
        /*001a*/ 	.short	(.L_5 - .L_4)
	.align		4
.L_4:
        /*001c*/ 	.word	index@(_Z6KernelPKiS0_S0_S0_PfS1_S1_fi)
        /*0020*/ 	.word	0x00000000
.L_5:


//--------------------- .nv.compat                --------------------------
	.section	.nv.compat,"",@"SHT_CUDA_COMPAT_INFO"
	.align	4
        /*0000*/ 	.byte	0x02, 0x09, 0x00, 0x00, 0x02, 0x02, 0x01, 0x00, 0x02, 0x05, 0x05, 0x00, 0x03, 0x07, 0x01, 0x01
        /*0010*/ 	.byte	0x02, 0x03, 0x00, 0x00, 0x02, 0x06, 0x01, 0x00, 0x04, 0x0b, 0x08, 0x00, 0x01, 0x00, 0x00, 0x00
        /*0020*/ 	.byte	0x00, 0x00, 0x00, 0x00


//--------------------- .nv.info._Z6KernelPKiS0_S0_S0_PfS1_S1_fi --------------------------
	.section	.nv.info._Z6KernelPKiS0_S0_S0_PfS1_S1_fi,"",@"SHT_CUDA_INFO"
	.sectionflags	@""
	.align	4


	//----- nvinfo : EIATTR_CUDA_API_VERSION
	.align		4
        /*0000*/ 	.byte	0x04, 0x37
        /*0002*/ 	.short	(.L_7 - .L_6)
.L_6:
        /*0004*/ 	.word	0x00000082


	//----- nvinfo : EIATTR_KPARAM_INFO
	.align		4
.L_7:
        /*0008*/ 	.byte	0x04, 0x17
        /*000a*/ 	.short	(.L_9 - .L_8)
.L_8:
        /*000c*/ 	.word	0x00000000
        /*0010*/ 	.short	0x0008
        /*0012*/ 	.short	0x003c
        /*0014*/ 	.byte	0x00, 0xf0, 0x11, 0x00


	//----- nvinfo : EIATTR_KPARAM_INFO
	.align		4
.L_9:
        /*0018*/ 	.byte	0x04, 0x17
        /*001a*/ 	.short	(.L_11 - .L_10)
.L_10:
        /*001c*/ 	.word	0x00000000
        /*0020*/ 	.short	0x0007
        /*0022*/ 	.short	0x0038
        /*0024*/ 	.byte	0x00, 0xf0, 0x11, 0x00


	//----- nvinfo : EIATTR_KPARAM_INFO
	.align		4
.L_11:
        /*0028*/ 	.byte	0x04, 0x17
        /*002a*/ 	.short	(.L_13 - .L_12)
.L_12:
        /*002c*/ 	.word	0x00000000
        /*0030*/ 	.short	0x0006
        /*0032*/ 	.short	0x0030
        /*0034*/ 	.byte	0x00, 0xf5, 0x21, 0x00


	//----- nvinfo : EIATTR_KPARAM_INFO
	.align		4
.L_13:
        /*0038*/ 	.byte	0x04, 0x17
        /*003a*/ 	.short	(.L_15 - .L_14)
.L_14:
        /*003c*/ 	.word	0x00000000
        /*0040*/ 	.short	0x0005
        /*0042*/ 	.short	0x0028
        /*0044*/ 	.byte	0x00, 0xf5, 0x21, 0x00


	//----- nvinfo : EIATTR_KPARAM_INFO
	.align		4
.L_15:
        /*0048*/ 	.byte	0x04, 0x17
        /*004a*/ 	.short	(.L_17 - .L_16)
.L_16:
        /*004c*/ 	.word	0x00000000
        /*0050*/ 	.short	0x0004
        /*0052*/ 	.short	0x0020
        /*0054*/ 	.byte	0x00, 0xf5, 0x21, 0x00


	//----- nvinfo : EIATTR_KPARAM_INFO
	.align		4
.L_17:
        /*0058*/ 	.byte	0x04, 0x17
        /*005a*/ 	.short	(.L_19 - .L_18)
.L_18:
        /*005c*/ 	.word	0x00000000
        /*0060*/ 	.short	0x0003
        /*0062*/ 	.short	0x0018
        /*0064*/ 	.byte	0x00, 0xf5, 0x21, 0x00


	//----- nvinfo : EIATTR_KPARAM_INFO
	.align		4
.L_19:
        /*0068*/ 	.byte	0x04, 0x17
        /*006a*/ 	.short	(.L_21 - .L_20)
.L_20:
        /*006c*/ 	.word	0x00000000
        /*0070*/ 	.short	0x0002
        /*0072*/ 	.short	0x0010
        /*0074*/ 	.byte	0x00, 0xf5, 0x21, 0x00


	//----- nvinfo : EIATTR_KPARAM_INFO
	.align		4
.L_21:
        /*0078*/ 	.byte	0x04, 0x17
        /*007a*/ 	.short	(.L_23 - .L_22)
.L_22:
        /*007c*/ 	.word	0x00000000
        /*0080*/ 	.short	0x0001
        /*0082*/ 	.short	0x0008
        /*0084*/ 	.byte	0x00, 0xf5, 0x21, 0x00


	//----- nvinfo : EIATTR_KPARAM_INFO
	.align		4
.L_23:
        /*0088*/ 	.byte	0x04, 0x17
        /*008a*/ 	.short	(.L_25 - .L_24)
.L_24:
        /*008c*/ 	.word	0x00000000
        /*0090*/ 	.short	0x0000
        /*0092*/ 	.short	0x0000
        /*0094*/ 	.byte	0x00, 0xf5, 0x21, 0x00


	//----- nvinfo : EIATTR_SPARSE_MMA_MASK
	.align		4
.L_25:
        /*0098*/ 	.byte	0x03, 0x50
        /*009a*/ 	.short	0x0000


	//----- nvinfo : EIATTR_MAXREG_COUNT
	.align		4
        /*009c*/ 	.byte	0x03, 0x1b
        /*009e*/ 	.short	0x00ff


	//----- nvinfo : EIATTR_NUM_BARRIERS
	.align		4
        /*00a0*/ 	.byte	0x02, 0x4c
        /*00a2*/ 	.byte	0x01
	.zero		1


	//----- nvinfo : EIATTR_MERCURY_ISA_VERSION
	.align		4
        /*00a4*/ 	.byte	0x03, 0x5f
        /*00a6*/ 	.short	0x0101


	//----- nvinfo : EIATTR_VRC_CTA_INIT_COUNT
	.align		4
        /*00a8*/ 	.byte	0x02, 0x4a
	.zero		1
	.zero		1


	//----- nvinfo : EIATTR_EXIT_INSTR_OFFSETS
	.align		4
        /*00ac*/ 	.byte	0x04, 0x1c
        /*00ae*/ 	.short	(.L_27 - .L_26)


	//   ....[0]....
.L_26:
        /*00b0*/ 	.word	0x000005e0


	//   ....[1]....
        /*00b4*/ 	.word	0x00000ba0


	//----- nvinfo : EIATTR_CRS_STACK_SIZE
	.align		4
.L_27:
        /*00b8*/ 	.byte	0x04, 0x1e
        /*00ba*/ 	.short	(.L_29 - .L_28)
.L_28:
        /*00bc*/ 	.word	0x00000000


	//----- nvinfo : EIATTR_CBANK_PARAM_SIZE
	.align		4
.L_29:
        /*00c0*/ 	.byte	0x03, 0x19
        /*00c2*/ 	.short	0x0040


	//----- nvinfo : EIATTR_PARAM_CBANK
	.align		4
        /*00c4*/ 	.byte	0x04, 0x0a
        /*00c6*/ 	.short	(.L_31 - .L_30)
	.align		4
.L_30:
        /*00c8*/ 	.word	index@(.nv.constant0._Z6KernelPKiS0_S0_S0_PfS1_S1_fi)
        /*00cc*/ 	.short	0x0380
        /*00ce*/ 	.short	0x0040


	//----- nvinfo : EIATTR_SW_WAR
	.align		4
.L_31:
        /*00d0*/ 	.byte	0x04, 0x36
        /*00d2*/ 	.short	(.L_33 - .L_32)
.L_32:
        /*00d4*/ 	.word	0x00000008
.L_33:


//--------------------- .nv.callgraph             --------------------------
	.section	.nv.callgraph,"",@"SHT_CUDA_CALLGRAPH"
	.align	4
	.sectionentsize	8
	.align		4
        /*0000*/ 	.word	0x00000000
	.align		4
        /*0004*/ 	.word	0xffffffff
	.align		4
        /*0008*/ 	.word	0x00000000
	.align		4
        /*000c*/ 	.word	0xfffffffe
	.align		4
        /*0010*/ 	.word	0x00000000
	.align		4
        /*0014*/ 	.word	0xfffffffd
	.align		4
        /*0018*/ 	.word	0x00000000
	.align		4
        /*001c*/ 	.word	0xfffffffc


//--------------------- .text._Z6KernelPKiS0_S0_S0_PfS1_S1_fi --------------------------
	.section	.text._Z6KernelPKiS0_S0_S0_PfS1_S1_fi,"ax",@progbits
	.align	128
        .global         _Z6KernelPKiS0_S0_S0_PfS1_S1_fi
        .type           _Z6KernelPKiS0_S0_S0_PfS1_S1_fi,@function
        .size           _Z6KernelPKiS0_S0_S0_PfS1_S1_fi,(.L_x_18 - _Z6KernelPKiS0_S0_S0_PfS1_S1_fi)
        .other          _Z6KernelPKiS0_S0_S0_PfS1_S1_fi,@"STO_CUDA_ENTRY STV_DEFAULT"
_Z6KernelPKiS0_S0_S0_PfS1_S1_fi:
.text._Z6KernelPKiS0_S0_S0_PfS1_S1_fi:
[----:B------:R-:W-:Y:S08]  /*0000*/  LDC R1, c[0x0][0x37c] ;  /* 0x0000df00ff017b82 */ /* 0x000ff00000000800 */
[----:B------:R-:W0:Y:S01]  /*0010*/  S2UR UR4, SR_CTAID.X ;  /* 0x00000000000479c3 */ /* 0x000e220000002500 */
[----:B------:R-:W1:Y:S01]  /*0020*/  S2R R0, SR_TID.X ;  /* 0x0000000000007919 */ /* 0x000e620000002100 */
[----:B------:R-:W2:Y:S01]  /*0030*/  LDCU.64 UR6, c[0x0][0x358] ;  /* 0x00006b00ff0677ac */ /* 0x000ea20008000a00 */
[----:B0-----:R-:W-:-:S09]  /*0040*/  UISETP.NE.AND UP0, UPT, UR4, URZ, UPT ;  /* 0x000000ff0400728c */ /* 0x001fd2000bf05270 */
[----:B-12---:R-:W-:Y:S05]  /*0050*/  BRA.U UP0, `(.L_x_0) ;  /* 0x0000000500647547 */ /* 0x006fea000b800000 */
[----:B------:R-:W0:Y:S08]  /*0060*/  LDC.64 R2, c[0x0][0x3a0] ;  /* 0x0000e800ff027b82 */ /* 0x000e300000000a00 */
[----:B------:R-:W1:Y:S08]  /*0070*/  S2UR UR5, SR_CgaCtaId ;  /* 0x00000000000579c3 */ /* 0x000e700000008800 */
[----:B------:R-:W2:Y:S01]  /*0080*/  LDC.64 R4, c[0x0][0x380] ;  /* 0x0000e000ff047b82 */ /* 0x000ea20000000a00 */
[----:B0-----:R-:W-:-:S05]  /*0090*/  IMAD.WIDE.U32 R2, R0, 0x4, R2 ;  /* 0x0000000400027825 */ /* 0x001fca00078e0002 */
[----:B------:R-:W3:Y:S01]  /*00a0*/  LDG.E R11, desc[UR6][R2.64] ;  /* 0x00000006020b7981 */ /* 0x000ee2000c1e1900 */
[----:B------:R-:W-:Y:S01]  /*00b0*/  UMOV UR4, 0x400 ;  /* 0x0000040000047882 */ /* 0x000fe20000000000 */
[----:B------:R-:W-:Y:S01]  /*00c0*/  IMAD.SHL.U32 R7, R0, 0x200, RZ ;  /* 0x0000020000077824 */ /* 0x000fe200078e00ff */
[----:B-1----:R-:W-:-:S06]  /*00d0*/  ULEA UR4, UR5, UR4, 0x18 ;  /* 0x0000000405047291 */ /* 0x002fcc000f8ec0ff */
[----:B------:R-:W-:Y:S01]  /*00e0*/  LEA R6, R0, UR4, 0x2 ;  /* 0x0000000400067c11 */ /* 0x000fe2000f8e10ff */
[----:B--2---:R-:W-:-:S04]  /*00f0*/  IMAD.WIDE.U32 R4, R7, 0x4, R4 ;  /* 0x0000000407047825 */ /* 0x004fc800078e0004 */
[----:B---3--:R0:W-:Y:S01]  /*0100*/  STS [R6], R11 ;  /* 0x0000000b06007388 */ /* 0x0081e20000000800 */
[----:B------:R-:W-:Y:S06]  /*0110*/  BAR.SYNC.DEFER_BLOCKING 0x0 ;  /* 0x0000000000007b1d */ /* 0x000fec0000010000 */
[----:B------:R-:W2:Y:S01]  /*0120*/  LDG.E R10, desc[UR6][R4.64] ;  /* 0x00000006040a7981 */ /* 0x000ea2000c1e1900 */
[----:B------:R-:W-:Y:S01]  /*0130*/  BSSY.RECONVERGENT B0, `(.L_x_1) ;  /* 0x0000013000007945 */ /* 0x000fe20003800200 */
[----:B------:R-:W-:Y:S02]  /*0140*/  CS2R R8, SRZ ;  /* 0x0000000000087805 */ /* 0x000fe4000001ff00 */
[----:B--2---:R-:W-:-:S13]  /*0150*/  ISETP.NE.AND P0, PT, R10, -0x1, PT ;  /* 0xffffffff0a00780c */ /* 0x004fda0003f05270 */
[----:B0-----:R-:W-:Y:S05]  /*0160*/  @!P0 BRA `(.L_x_2) ;  /* 0x00000000003c8947 */ /* 0x001fea0003800000 */
[----:B------:R-:W-:Y:S01]  /*0170*/  HFMA2 R12, -RZ, RZ, 0, 0 ;  /* 0x00000000ff0c7431 */ /* 0x000fe200000001ff */
[----:B------:R-:W-:Y:S01]  /*0180*/  BSSY.RECONVERGENT B1, `(.L_x_3) ;  /* 0x000000a000017945 */ /* 0x000fe20003800200 */
[----:B------:R-:W-:-:S07]  /*0190*/  IMAD.MOV.U32 R11, RZ, RZ, RZ ;  /* 0x000000ffff0b7224 */ /* 0x000fce00078e00ff */
.L_x_4:
[----:B------:R-:W-:Y:S01]  /*01a0*/  IMAD.WIDE.U32 R8, R11, 0x4, R4 ;  /* 0x000000040b087825 */ /* 0x000fe200078e0004 */
[----:B------:R-:W-:-:S04]  /*01b0*/  LEA R13, R10, UR4, 0x2 ;  /* 0x000000040a0d7c11 */ /* 0x000fc8000f8e10ff */
[----:B------:R-:W2:Y:S01]  /*01c0*/  LDG.E R10, desc[UR6][R8.64+0x4] ;  /* 0x00000406080a7981 */ /* 0x000ea2000c1e1900 */
[----:B------:R-:W-:-:S03]  /*01d0*/  VIADD R11, R11, 0x1 ;  /* 0x000000010b0b7836 */ /* 0x000fc60000000000 */
[----:B------:R-:W0:Y:S02]  /*01e0*/  LDS R13, [R13] ;  /* 0x000000000d0d7984 */ /* 0x000e240000000800 */
[----:B0-----:R-:W-:Y:S01]  /*01f0*/  FADD R12, R13, R12 ;  /* 0x0000000c0d0c7221 */ /* 0x001fe20000000000 */
[----:B--2---:R-:W-:-:S13]  /*0200*/  ISETP.NE.AND P0, PT, R10, -0x1, PT ;  /* 0xffffffff0a00780c */ /* 0x004fda0003f05270 */
[----:B------:R-:W-:Y:S05]  /*0210*/  @P0 BRA `(.L_x_4) ;  /* 0xfffffffc00e00947 */ /* 0x000fea000383ffff */
[----:B------:R-:W-:Y:S05]  /*0220*/  BSYNC.RECONVERGENT B1 ;  /* 0x0000000000017941 */ /* 0x000fea0003800200 */
.L_x_3:
[----:B------:R-:W0:Y:S02]  /*0230*/  F2F.F64.F32 R4, R12 ;  /* 0x0000000c00047310 */ /* 0x000e240000201800 */
[----:B0-----:R-:W-:-:S08]  /*0240*/  DADD R4, R4, R4 ;  /* 0x0000000004047229 */ /* 0x001fd00000000004 */
[----:B------:R-:W-:-:S11]  /*0250*/  DMUL R8, R4, 0.0009765625 ;  /* 0x3f50000004087828 */ /* 0x000fd60000000000 */
.L_x_2:
[----:B------:R-:W-:Y:S05]  /*0260*/  BSYNC.RECONVERGENT B0 ;  /* 0x0000000000007941 */ /* 0x000fea0003800200 */
.L_x_1:
[----:B------:R-:W0:Y:S08]  /*0270*/  LDC.64 R4, c[0x0][0x3a8] ;  /* 0x0000ea00ff047b82 */ /* 0x000e300000000a00 */
[----:B------:R-:W1:Y:S01]  /*0280*/  LDC R11, c[0x0][0x3b8] ;  /* 0x0000ee00ff0b7b82 */ /* 0x000e620000000800 */
[----:B0-----:R-:W-:-:S05]  /*0290*/  IMAD.WIDE.U32 R4, R0, 0x4, R4 ;  /* 0x0000000400047825 */ /* 0x001fca00078e0004 */
[----:B------:R-:W2:Y:S01]  /*02a0*/  LDG.E R10, desc[UR6][R4.64] ;  /* 0x00000006040a7981 */ /* 0x000ea2000c1e1900 */
[----:B-1----:R-:W-:-:S06]  /*02b0*/  FADD R12, -R11, 1 ;  /* 0x3f8000000b0c7421 */ /* 0x002fcc0000000100 */
[----:B------:R-:W-:Y:S01]  /*02c0*/  F2F.F64.F32 R12, R12 ;  /* 0x0000000c000c7310 */ /* 0x000fe20000201800 */
[----:B--2---:R-:W-:-:S07]  /*02d0*/  FMUL R14, R10, R11 ;  /* 0x0000000b0a0e7220 */ /* 0x004fce0000400000 */
[----:B------:R-:W0:Y:S02]  /*02e0*/  F2F.F64.F32 R10, R14 ;  /* 0x0000000e000a7310 */ /* 0x000e240000201800 */
[----:B0-----:R-:W-:-:S08]  /*02f0*/  DADD R10, R10, R12 ;  /* 0x000000000a0a7229 */ /* 0x001fd0000000000c */
[----:B------:R-:W-:Y:S01]  /*0300*/  DADD R10, R10, -R8 ;  /* 0x000000000a0a7229 */ /* 0x000fe20000000808 */
[----:B------:R-:W0:Y:S09]  /*0310*/  LDC.64 R8, c[0x0][0x388] ;  /* 0x0000e200ff087b82 */ /* 0x000e320000000a00 */
[----:B------:R-:W1:Y:S02]  /*0320*/  F2F.F32.F64 R11, R10 ;  /* 0x0000000a000b7310 */ /* 0x000e640000301000 */
[----:B-1----:R1:W-:Y:S01]  /*0330*/  STG.E desc[UR6][R4.64], R11 ;  /* 0x0000000b04007986 */ /* 0x0023e2000c101906 */
[----:B------:R-:W-:Y:S06]  /*0340*/  BAR.SYNC.DEFER_BLOCKING 0x0 ;  /* 0x0000000000007b1d */ /* 0x000fec0000010000 */
[----:B------:R-:W2:Y:S01]  /*0350*/  LDG.E R15, desc[UR6][R2.64+0x800] ;  /* 0x00080006020f7981 */ /* 0x000ea2000c1e1900 */
[----:B0-----:R-:W-:-:S03]  /*0360*/  IMAD.WIDE.U32 R8, R7, 0x4, R8 ;  /* 0x0000000407087825 */ /* 0x001fc600078e0008 */
[----:B--2---:R1:W-:Y:S01]  /*0370*/  STS [R6], R15 ;  /* 0x0000000f06007388 */ /* 0x0043e20000000800 */
[----:B------:R-:W-:Y:S06]  /*0380*/  BAR.SYNC.DEFER_BLOCKING 0x0 ;  /* 0x0000000000007b1d */ /* 0x000fec0000010000 */
[----:B------:R-:W2:Y:S01]  /*0390*/  LDG.E R7, desc[UR6][R8.64] ;  /* 0x0000000608077981 */ /* 0x000ea2000c1e1900 */
[----:B------:R-:W-:Y:S01]  /*03a0*/  BSSY.RECONVERGENT B0, `(.L_x_5) ;  /* 0x0000014000007945 */ /* 0x000fe20003800200 */
[----:B------:R-:W-:Y:S02]  /*03b0*/  CS2R R12, SRZ ;  /* 0x00000000000c7805 */ /* 0x000fe4000001ff00 */
[----:B--2---:R-:W-:-:S13]  /*03c0*/  ISETP.NE.AND P0, PT, R7, -0x1, PT ;  /* 0xffffffff0700780c */ /* 0x004fda0003f05270 */
[----:B-1----:R-:W-:Y:S05]  /*03d0*/  @!P0 BRA `(.L_x_6) ;  /* 0x0000000000408947 */ /* 0x002fea0003800000 */
[----:B------:R-:W-:Y:S01]  /*03e0*/  BSSY.RECONVERGENT B1, `(.L_x_7) ;  /* 0x000000c000017945 */ /* 0x000fe20003800200 */
[----:B------:R-:W-:Y:S01]  /*03f0*/  IMAD.MOV.U32 R10, RZ, RZ, R7 ;  /* 0x000000ffff0a7224 */ /* 0x000fe200078e0007 */
[----:B------:R-:W-:Y:S01]  /*0400*/  MOV R11, RZ ;  /* 0x000000ff000b7202 */ /* 0x000fe20000000f00 */
[----:B------:R-:W-:-:S07]  /*0410*/  IMAD.MOV.U32 R14, RZ, RZ, RZ ;  /* 0x000000ffff0e7224 */ /* 0x000fce00078e00ff */
.L_x_8:
        /* <DEDUP_REMOVED lines=9> */
.L_x_7:
[----:B------:R-:W0:Y:S02]  /*04b0*/  F2F.F64.F32 R6, R14 ;  /* 0x0000000e00067310 */ /* 0x000e240000201800 */
[----:B0-----:R-:W-:-:S08]  /*04c0*/  DADD R6, R6, R6 ;  /* 0x0000000006067229 */ /* 0x001fd00000000006 */
[----:B------:R-:W-:-:S11]  /*04d0*/  DMUL R12, R6, 0.0009765625 ;  /* 0x3f500000060c7828 */ /* 0x000fd60000000000 */
.L_x_6:
[----:B------:R-:W-:Y:S05]  /*04e0*/  BSYNC.RECONVERGENT B0 ;  /* 0x0000000000007941 */ /* 0x000fea0003800200 */
.L_x_5:
[----:B------:R-:W2:Y:S01]  /*04f0*/  LDG.E R10, desc[UR6][R4.64] ;  /* 0x00000006040a7981 */ /* 0x000ea2000c1e1900 */
[----:B------:R-:W0:Y:S01]  /*0500*/  LDCU UR5, c[0x0][0x3bc] ;  /* 0x00007780ff0577ac */ /* 0x000e220008000800 */
[----:B------:R-:W1:Y:S01]  /*0510*/  LDC.64 R8, c[0x0][0x3b0] ;  /* 0x0000ec00ff087b82 */ /* 0x000e620000000a00 */
[----:B--2---:R-:W2:Y:S02]  /*0520*/  F2F.F64.F32 R6, R10 ;  /* 0x0000000a00067310 */ /* 0x004ea40000201800 */
[----:B--2---:R-:W-:-:S10]  /*0530*/  DADD R6, R6, -R12 ;  /* 0x0000000006067229 */ /* 0x004fd4000000080c */
[----:B------:R-:W2:Y:S02]  /*0540*/  F2F.F32.F64 R7, R6 ;  /* 0x0000000600077310 */ /* 0x000ea40000301000 */
[----:B--2---:R-:W-:Y:S01]  /*0550*/  STG.E desc[UR6][R4.64], R7 ;  /* 0x0000000704007986 */ /* 0x004fe2000c101906 */
[----:B------:R-:W-:Y:S06]  /*0560*/  BAR.SYNC.DEFER_BLOCKING 0x0 ;  /* 0x0000000000007b1d */ /* 0x000fec0000010000 */
[----:B------:R-:W2:Y:S01]  /*0570*/  LDG.E R11, desc[UR6][R4.64] ;  /* 0x00000006040b7981 */ /* 0x000ea2000c1e1900 */
[----:B0-----:R-:W-:-:S06]  /*0580*/  USHF.L.U32 UR5, UR5, 0xa, URZ ;  /* 0x0000000a05057899 */ /* 0x001fcc00080006ff */
[----:B------:R-:W-:-:S05]  /*0590*/  LOP3.LUT R13, R0, UR5, RZ, 0xfc, !PT ;  /* 0x00000005000d7c12 */ /* 0x000fca000f8efcff */
[----:B-1----:R-:W-:Y:S01]  /*05a0*/  IMAD.WIDE R8, R13, 0x4, R8 ;  /* 0x000000040d087825 */ /* 0x002fe200078e0208 */
[----:B--2---:R-:W-:-:S05]  /*05b0*/  FMNMX R11, RZ, R11, !PT ;  /* 0x0000000bff0b7209 */ /* 0x004fca0007800000 */
[----:B------:R-:W-:Y:S04]  /*05c0*/  STG.E desc[UR6][R2.64], R11 ;  /* 0x0000000b02007986 */ /* 0x000fe8000c101906 */
[----:B------:R-:W-:Y:S01]  /*05d0*/  STG.E desc[UR6][R8.64], R11 ;  /* 0x0000000b08007986 */ /* 0x000fe2000c101906 */
[----:B------:R-:W-:Y:S05]  /*05e0*/  EXIT ;  /* 0x000000000000794d */ /* 0x000fea0003800000 */
.L_x_0:
[----:B------:R-:W0:Y:S08]  /*05f0*/  LDC.64 R2, c[0x0][0x3a0] ;  /* 0x0000e800ff027b82 */ /* 0x000e300000000a00 */
[----:B------:R-:W1:Y:S08]  /*0600*/  S2UR UR5, SR_CgaCtaId ;  /* 0x00000000000579c3 */ /* 0x000e700000008800 */
[----:B------:R-:W2:Y:S01]  /*0610*/  LDC.64 R4, c[0x0][0x390] ;  /* 0x0000e400ff047b82 */ /* 0x000ea20000000a00 */
[----:B0-----:R-:W-:-:S05]  /*0620*/  IMAD.WIDE.U32 R2, R0, 0x4, R2 ;  /* 0x0000000400027825 */ /* 0x001fca00078e0002 */
[----:B------:R-:W3:Y:S01]  /*0630*/  LDG.E R11, desc[UR6][R2.64] ;  /* 0x00000006020b7981 */ /* 0x000ee2000c1e1900 */
[----:B------:R-:W-:Y:S01]  /*0640*/  UMOV UR4, 0x400 ;  /* 0x0000040000047882 */ /* 0x000fe20000000000 */
[----:B------:R-:W-:Y:S01]  /*0650*/  SHF.L.U32 R7, R0, 0x9, RZ ;  /* 0x0000000900077819 */ /* 0x000fe200000006ff */
        /* <DEDUP_REMOVED lines=10> */
[----:B------:R-:W-:Y:S01]  /*0700*/  BSSY.RECONVERGENT B1, `(.L_x_11) ;  /* 0x000000b000017945 */ /* 0x000fe20003800200 */
[----:B------:R-:W-:Y:S02]  /*0710*/  IMAD.MOV.U32 R11, RZ, RZ, RZ ;  /* 0x000000ffff0b7224 */ /* 0x000fe400078e00ff */
[----:B------:R-:W-:-:S07]  /*0720*/  IMAD.MOV.U32 R12, RZ, RZ, RZ ;  /* 0x000000ffff0c7224 */ /* 0x000fce00078e00ff */
.L_x_12:
[----:B------:R-:W-:Y:S01]  /*0730*/  IMAD.WIDE.U32 R8, R11, 0x4, R4 ;  /* 0x000000040b087825 */ /* 0x000fe200078e0004 */
[----:B------:R-:W-:-:S04]  /*0740*/  LEA R13, R10, UR4, 0x2 ;  /* 0x000000040a0d7c11 */ /* 0x000fc8000f8e10ff */
[----:B------:R-:W2:Y:S01]  /*0750*/  LDG.E R10, desc[UR6][R8.64+0x4] ;  /* 0x00000406080a7981 */ /* 0x000ea2000c1e1900 */
[----:B------:R-:W-:-:S03]  /*0760*/  IADD3 R11, PT, PT, R11, 0x1, RZ ;  /* 0x000000010b0b7810 */ /* 0x000fc60007ffe0ff */
[----:B------:R-:W0:Y:S02]  /*0770*/  LDS R13, [R13] ;  /* 0x000000000d0d7984 */ /* 0x000e240000000800 */
[----:B0-----:R-:W-:Y:S01]  /*0780*/  FADD R12, R13, R12 ;  /* 0x0000000c0d0c7221 */ /* 0x001fe20000000000 */
[----:B--2---:R-:W-:-:S13]  /*0790*/  ISETP.NE.AND P0, PT, R10, -0x1, PT ;  /* 0xffffffff0a00780c */ /* 0x004fda0003f05270 */
[----:B------:R-:W-:Y:S05]  /*07a0*/  @P0 BRA `(.L_x_12) ;  /* 0xfffffffc00e00947 */ /* 0x000fea000383ffff */
[----:B------:R-:W-:Y:S05]  /*07b0*/  BSYNC.RECONVERGENT B1 ;  /* 0x0000000000017941 */ /* 0x000fea0003800200 */
.L_x_11:
[----:B------:R-:W0:Y:S02]  /*07c0*/  F2F.F64.F32 R4, R12 ;  /* 0x0000000c00047310 */ /* 0x000e240000201800 */
[----:B0-----:R-:W-:-:S08]  /*07d0*/  DADD R4, R4, R4 ;  /* 0x0000000004047229 */ /* 0x001fd00000000004 */
[----:B------:R-:W-:-:S11]  /*07e0*/  DMUL R8, R4, 0.0009765625 ;  /* 0x3f50000004087828 */ /* 0x000fd60000000000 */
.L_x_10:
[----:B------:R-:W-:Y:S05]  /*07f0*/  BSYNC.RECONVERGENT B0 ;  /* 0x0000000000007941 */ /* 0x000fea0003800200 */
.L_x_9:
[----:B------:R-:W0:Y:S01]  /*0800*/  LDCU.64 UR8, c[0x0][0x3a8] ;  /* 0x00007500ff0877ac */ /* 0x000e220008000a00 */
[----:B------:R-:W1:Y:S01]  /*0810*/  LDC R11, c[0x0][0x3b8] ;  /* 0x0000ee00ff0b7b82 */ /* 0x000e620000000800 */
[----:B0-----:R-:W-:-:S04]  /*0820*/  LEA R4, P0, R0, UR8, 0x2 ;  /* 0x0000000800047c11 */ /* 0x001fc8000f8010ff */
[----:B------:R-:W-:-:S05]  /*0830*/  LEA.HI.X R5, R0, UR9, RZ, 0x2, P0 ;  /* 0x0000000900057c11 */ /* 0x000fca00080f14ff */
        /* <DEDUP_REMOVED lines=24> */
.L_x_16:
        /* <DEDUP_REMOVED lines=9> */
.L_x_15:
[----:B------:R-:W0:Y:S02]  /*0a50*/  F2F.F64.F32 R6, R14 ;  /* 0x0000000e00067310 */ /* 0x000e240000201800 */
[----:B0-----:R-:W-:-:S08]  /*0a60*/  DADD R6, R6, R6 ;  /* 0x0000000006067229 */ /* 0x001fd00000000006 */
[----:B------:R-:W-:-:S11]  /*0a70*/  DMUL R12, R6, 0.0009765625 ;  /* 0x3f500000060c7828 */ /* 0x000fd60000000000 */
.L_x_14:
[----:B------:R-:W-:Y:S05]  /*0a80*/  BSYNC.RECONVERGENT B0 ;  /* 0x0000000000007941 */ /* 0x000fea0003800200 */
.L_x_13:
[----:B------:R-:W2:Y:S01]  /*0a90*/  LDG.E R8, desc[UR6][R4.64+0x800] ;  /* 0x0008000604087981 */ /* 0x000ea2000c1e1900 */
[----:B------:R-:W0:Y:S01]  /*0aa0*/  LDC R9, c[0x0][0x3bc] ;  /* 0x0000ef00ff097b82 */ /* 0x000e220000000800 */
[----:B------:R-:W1:Y:S01]  /*0ab0*/  LDCU.64 UR8, c[0x0][0x3b0] ;  /* 0x00007600ff0877ac */ /* 0x000e620008000a00 */
[----:B--2---:R-:W2:Y:S02]  /*0ac0*/  F2F.F64.F32 R6, R8 ;  /* 0x0000000800067310 */ /* 0x004ea40000201800 */
[----:B--2---:R-:W-:-:S10]  /*0ad0*/  DADD R6, R6, -R12 ;  /* 0x0000000006067229 */ /* 0x004fd4000000080c */
[----:B------:R-:W2:Y:S02]  /*0ae0*/  F2F.F32.F64 R7, R6 ;  /* 0x0000000600077310 */ /* 0x000ea40000301000 */
[----:B--2---:R-:W-:Y:S01]  /*0af0*/  STG.E desc[UR6][R4.64+0x800], R7 ;  /* 0x0008000704007986 */ /* 0x004fe2000c101906 */
[----:B------:R-:W-:Y:S06]  /*0b00*/  BAR.SYNC.DEFER_BLOCKING 0x0 ;  /* 0x0000000000007b1d */ /* 0x000fec0000010000 */
[----:B------:R-:W2:Y:S01]  /*0b10*/  LDG.E R10, desc[UR6][R4.64+0x800] ;  /* 0x00080006040a7981 */ /* 0x000ea2000c1e1900 */
[----:B0-----:R-:W-:-:S04]  /*0b20*/  SHF.L.U32 R9, R9, 0xa, RZ ;  /* 0x0000000a09097819 */ /* 0x001fc800000006ff */
[----:B------:R-:W-:Y:S02]  /*0b30*/  LOP3.LUT R11, R9, R0, RZ, 0xfc, !PT ;  /* 0x00000000090b7212 */ /* 0x000fe400078efcff */
[----:B------:R-:W-:Y:S02]  /*0b40*/  SHF.R.S32.HI R0, RZ, 0x1f, R9 ;  /* 0x0000001fff007819 */ /* 0x000fe40000011409 */
[----:B-1----:R-:W-:-:S04]  /*0b50*/  LEA R8, P0, R11, UR8, 0x2 ;  /* 0x000000080b087c11 */ /* 0x002fc8000f8010ff */
[----:B------:R-:W-:Y:S02]  /*0b60*/  LEA.HI.X R9, R11, UR9, R0, 0x2, P0 ;  /* 0x000000090b097c11 */ /* 0x000fe400080f1400 */
[----:B--2---:R-:W-:-:S05]  /*0b70*/  FMNMX R11, RZ, R10, !PT ;  /* 0x0000000aff0b7209 */ /* 0x004fca0007800000 */
[----:B------:R-:W-:Y:S04]  /*0b80*/  STG.E desc[UR6][R2.64+0x800], R11 ;  /* 0x0008000b02007986 */ /* 0x000fe8000c101906 */
[----:B------:R-:W-:Y:S01]  /*0b90*/  STG.E desc[UR6][R8.64+0x800], R11 ;  /* 0x0008000b08007986 */ /* 0x000fe2000c101906 */
[----:B------:R-:W-:Y:S05]  /*0ba0*/  EXIT ;  /* 0x000000000000794d */ /* 0x000fea0003800000 */
.L_x_17:
[----:B------:R-:W-:-:S00]  /*0bb0*/  BRA `(.L_x_17) ;  /* 0xfffffffc00fc7947 */ /* 0x000fc0000383ffff */
[----:B------:R-:W-:-:S00]  /*0bc0*/  NOP ;  /* 0x0000000000007918 */ /* 0x000fc00000000000 */
        /* <DEDUP_REMOVED lines=11> */
.L_x_18:


//--------------------- .nv.shared._Z6KernelPKiS0_S0_S0_PfS1_S1_fi --------------------------
	.section	.nv.shared._Z6KernelPKiS0_S0_S0_PfS1_S1_fi,"aw",@nobits
	.sectionflags	@""
	.align	4
.nv.shared._Z6KernelPKiS0_S0_S0_PfS1_S1_fi:
	.zero		3072


//--------------------- .nv.shared.reserved.0     --------------------------
	.section	.nv.shared.reserved.0,"aw",@nobits
	.weak		__nv_reservedSMEM_offset_0_alias
	.size		__nv_reservedSMEM_offset_0_alias, 0, 64
	.other		__nv_reservedSMEM_offset_0_alias,@"STO_CUDA_RESERVED_SHARED STV_DEFAULT"
__nv_reservedSMEM_offset_0_alias:
	.zero		0
	.zero		64


//--------------------- .nv.constant0._Z6KernelPKiS0_S0_S0_PfS1_S1_fi --------------------------
	.section	.nv.constant0._Z6KernelPKiS0_S0_S0_PfS1_S1_fi,"a",@progbits
	.sectionflags	@""
	.align	4
.nv.constant0._Z6KernelPKiS0_S0_S0_PfS1_S1_fi:
	.zero		960


//--------------------- SYMBOLS --------------------------

	.type		.nv.reservedSmem.offset0,@object
	.size		.nv.reservedSmem.offset0,0x4
	.type		.nv.reservedSmem.cap,@object
	.size		.nv.reservedSmem.cap,0x4
